	.headerflags	@"EF_CUDA_TEXMODE_UNIFIED EF_CUDA_64BIT_ADDRESS EF_CUDA_SM86 EF_CUDA_VIRTUAL_SM(EF_CUDA_SM86)"
	.elftype	@"ET_EXEC"


//--------------------- .nv.info                  --------------------------
	.section	.nv.info,"",@"SHT_CUDA_INFO"
	.align	4


	//----- nvinfo : EIATTR_REGCOUNT
	.align		4
        /*0000*/ 	.byte	0x04, 0x2f
        /*0002*/ 	.short	(.L_2 - .L_1)
	.align		4
.L_1:
        /*0004*/ 	.word	index@(triton_red_fused__to_copy_add_mean_mul_pow_rsqrt_13)
        /*0008*/ 	.word	0x0000001a


	//----- nvinfo : EIATTR_MIN_STACK_SIZE
	.align		4
.L_2:
        /*000c*/ 	.byte	0x04, 0x12
        /*000e*/ 	.short	(.L_4 - .L_3)
	.align		4
.L_3:
        /*0010*/ 	.word	index@(triton_red_fused__to_copy_add_mean_mul_pow_rsqrt_13)
        /*0014*/ 	.word	0x00000000


	//----- nvinfo : EIATTR_FRAME_SIZE
	.align		4
.L_4:
        /*0018*/ 	.byte	0x04, 0x11
        /*001a*/ 	.short	(.L_6 - .L_5)
	.align		4
.L_5:
        /*001c*/ 	.word	index@(triton_red_fused__to_copy_add_mean_mul_pow_rsqrt_13)
        /*0020*/ 	.word	0x00000000


	//----- nvinfo : EIATTR_MIN_STACK_SIZE
	.align		4
.L_6:
        /*0024*/ 	.byte	0x04, 0x12
        /*0026*/ 	.short	(.L_8 - .L_7)
	.align		4
.L_7:
        /*0028*/ 	.word	index@(triton_red_fused__to_copy_add_mean_mul_pow_rsqrt_13)
        /*002c*/ 	.word	0x00000000
.L_8:


//--------------------- .nv.info.triton_red_fused__to_copy_add_mean_mul_pow_rsqrt_13 --------------------------
	.section	.nv.info.triton_red_fused__to_copy_add_mean_mul_pow_rsqrt_13,"",@"SHT_CUDA_INFO"
	.sectionflags	@""
	.align	4


	//----- nvinfo : EIATTR_CUDA_API_VERSION
	.align		4
        /*0000*/ 	.byte	0x04, 0x37
        /*0002*/ 	.short	(.L_10 - .L_9)
.L_9:
        /*0004*/ 	.word	0x0000007c


	//----- nvinfo : EIATTR_SW2861232_WAR
	.align		4
.L_10:
        /*0008*/ 	.byte	0x01, 0x35
	.zero		2


	//----- nvinfo : EIATTR_PARAM_CBANK
	.align		4
        /*000c*/ 	.byte	0x04, 0x0a
        /*000e*/ 	.short	(.L_12 - .L_11)
	.align		4
.L_11:
        /*0010*/ 	.word	index@(.nv.constant0.triton_red_fused__to_copy_add_mean_mul_pow_rsqrt_13)
        /*0014*/ 	.short	0x0160
        /*0016*/ 	.short	0x0028


	//----- nvinfo : EIATTR_CBANK_PARAM_SIZE
	.align		4
.L_12:
        /*0018*/ 	.byte	0x03, 0x19
        /*001a*/ 	.short	0x0028


	//----- nvinfo : EIATTR_KPARAM_INFO
	.align		4
        /*001c*/ 	.byte	0x04, 0x17
        /*001e*/ 	.short	(.L_14 - .L_13)
.L_13:
        /*0020*/ 	.word	0x00000000
        /*0024*/ 	.short	0x0005
        /*0026*/ 	.short	0x0020
        /*0028*/ 	.byte	0x00, 0xf4, 0x21, 0x00


	//----- nvinfo : EIATTR_KPARAM_INFO
	.align		4
.L_14:
        /*002c*/ 	.byte	0x04, 0x17
        /*002e*/ 	.short	(.L_16 - .L_15)
.L_15:
        /*0030*/ 	.word	0x00000000
        /*0034*/ 	.short	0x0004
        /*0036*/ 	.short	0x001c
        /*0038*/ 	.byte	0x00, 0xf0, 0x11, 0x00


	//----- nvinfo : EIATTR_KPARAM_INFO
	.align		4
.L_16:
        /*003c*/ 	.byte	0x04, 0x17
        /*003e*/ 	.short	(.L_18 - .L_17)
.L_17:
        /*0040*/ 	.word	0x00000000
        /*0044*/ 	.short	0x0003
        /*0046*/ 	.short	0x0018
        /*0048*/ 	.byte	0x00, 0xf0, 0x11, 0x00


	//----- nvinfo : EIATTR_KPARAM_INFO
	.align		4
.L_18:
        /*004c*/ 	.byte	0x04, 0x17
        /*004e*/ 	.short	(.L_20 - .L_19)
.L_19:
        /*0050*/ 	.word	0x00000000
        /*0054*/ 	.short	0x0002
        /*0056*/ 	.short	0x0010
        /*0058*/ 	.byte	0x00, 0xf4, 0x21, 0x00


	//----- nvinfo : EIATTR_KPARAM_INFO
	.align		4
.L_20:
        /*005c*/ 	.byte	0x04, 0x17
        /*005e*/ 	.short	(.L_22 - .L_21)
.L_21:
        /*0060*/ 	.word	0x00000000
        /*0064*/ 	.short	0x0001
        /*0066*/ 	.short	0x0008
        /*0068*/ 	.byte	0x00, 0xf4, 0x21, 0x00


	//----- nvinfo : EIATTR_KPARAM_INFO
	.align		4
.L_22:
        /*006c*/ 	.byte	0x04, 0x17
        /*006e*/ 	.short	(.L_24 - .L_23)
.L_23:
        /*0070*/ 	.word	0x00000000
        /*0074*/ 	.short	0x0000
        /*0076*/ 	.short	0x0000
        /*0078*/ 	.byte	0x00, 0xf4, 0x21, 0x00


	//----- nvinfo : EIATTR_MAXREG_COUNT
	.align		4
.L_24:
        /*007c*/ 	.byte	0x03, 0x1b
        /*007e*/ 	.short	0x0080


	//----- nvinfo : EIATTR_COOP_GROUP_MASK_REGIDS
	.align		4
        /*0080*/ 	.byte	0x04, 0x29
        /*0082*/ 	.short	(.L_26 - .L_25)


	//   ....[0]....
.L_25:
        /*0084*/ 	.word	0xffffffff


	//   ....[1]....
        /*0088*/ 	.word	0xffffffff


	//   ....[2]....
        /*008c*/ 	.word	0xffffffff


	//   ....[3]....
        /*0090*/ 	.word	0xffffffff


	//   ....[4]....
        /*0094*/ 	.word	0xffffffff


	//   ....[5]....
        /*0098*/ 	.word	0xffffffff


	//   ....[6]....
        /*009c*/ 	.word	0xffffffff


	//   ....[7]....
        /*00a0*/ 	.word	0xffffffff


	//   ....[8]....
        /*00a4*/ 	.word	0xffffffff


	//----- nvinfo : EIATTR_COOP_GROUP_INSTR_OFFSETS
	.align		4
.L_26:
        /*00a8*/ 	.byte	0x04, 0x28
        /*00aa*/ 	.short	(.L_28 - .L_27)


	//   ....[0]....
.L_27:
        /*00ac*/ 	.word	0x00000450


	//   ....[1]....
        /*00b0*/ 	.word	0x00000470


	//   ....[2]....
        /*00b4*/ 	.word	0x00000490


	//   ....[3]....
        /*00b8*/ 	.word	0x000004b0


	//   ....[4]....
        /*00bc*/ 	.word	0x000004d0


	//   ....[5]....
        /*00c0*/ 	.word	0x00000540


	//   ....[6]....
        /*00c4*/ 	.word	0x00000560


	//   ....[7]....
        /*00c8*/ 	.word	0x00000580


	//   ....[8]....
        /*00cc*/ 	.word	0x000005a0


	//----- nvinfo : EIATTR_EXIT_INSTR_OFFSETS
	.align		4
.L_28:
        /*00d0*/ 	.byte	0x04, 0x1c
        /*00d2*/ 	.short	(.L_30 - .L_29)


	//   ....[0]....
.L_29:
        /*00d4*/ 	.word	0x00000ac0


	//   ....[1]....
        /*00d8*/ 	.word	0x00000ae0


	//----- nvinfo : EIATTR_REQNTID
	.align		4
.L_30:
        /*00dc*/ 	.byte	0x04, 0x10
        /*00de*/ 	.short	(.L_32 - .L_31)
.L_31:
        /*00e0*/ 	.word	0x00000200
        /*00e4*/ 	.word	0x00000001
        /*00e8*/ 	.word	0x00000001
.L_32:


//--------------------- .nv.callgraph             --------------------------
	.section	.nv.callgraph,"",@"SHT_CUDA_CALLGRAPH"
	.align	4
	.sectionentsize	8
	.align		4
        /*0000*/ 	.word	0x00000000
	.align		4
        /*0004*/ 	.word	0xffffffff
	.align		4
        /*0008*/ 	.word	0x00000000
	.align		4
        /*000c*/ 	.word	0xfffffffe
	.align		4
        /*0010*/ 	.word	0x00000000
	.align		4
        /*0014*/ 	.word	0xfffffffd
	.align		4
        /*0018*/ 	.word	0x00000000
	.align		4
        /*001c*/ 	.word	0xfffffffc


//--------------------- .nv.rel.action            --------------------------
	.section	.nv.rel.action,"",@"SHT_CUDA_RELOCINFO"
	.align	8
	.sectionentsize	8
        /*0000*/ 	.byte	0x73, 0x00, 0x00, 0x00, 0x00, 0x00, 0x00, 0x00, 0x00, 0x00, 0x00, 0x11, 0x25, 0x00, 0x05, 0x36


//--------------------- .nv.constant4             --------------------------
	.section	.nv.constant4,"a",@progbits
	.align	8
	.align		8
.nv.constant4:
        /*0000*/ 	.dword	_$_str


//--------------------- .nv.constant0.triton_red_fused__to_copy_add_mean_mul_pow_rsqrt_13 --------------------------
	.section	.nv.constant0.triton_red_fused__to_copy_add_mean_mul_pow_rsqrt_13,"a",@progbits
	.sectionflags	@""
	.align	4
.nv.constant0.triton_red_fused__to_copy_add_mean_mul_pow_rsqrt_13:
	.zero		392


//--------------------- .text.triton_red_fused__to_copy_add_mean_mul_pow_rsqrt_13 --------------------------
	.section	.text.triton_red_fused__to_copy_add_mean_mul_pow_rsqrt_13,"ax",@progbits
	.sectionflags	@"SHF_BARRIERS=1"
	.sectioninfo	@"SHI_REGISTERS=26"
	.align	128
        .global         triton_red_fused__to_copy_add_mean_mul_pow_rsqrt_13
        .type           triton_red_fused__to_copy_add_mean_mul_pow_rsqrt_13,@function
        .size           triton_red_fused__to_copy_add_mean_mul_pow_rsqrt_13,(.L_x_1 - triton_red_fused__to_copy_add_mean_mul_pow_rsqrt_13)
        .other          triton_red_fused__to_copy_add_mean_mul_pow_rsqrt_13,@"STO_CUDA_ENTRY STV_DEFAULT"
triton_red_fused__to_copy_add_mean_mul_pow_rsqrt_13:
.text.triton_red_fused__to_copy_add_mean_mul_pow_rsqrt_13:
[----:B------:R-:W-:Y:S02]  /*0000*/  MOV R1, c[0x0][0x28] ;  /* 0x00000a0000017a02 */ /* 0x000fe40000000f00 */
[----:B------:R-:W0:Y:S01]  /*0010*/  S2R R0, SR_TID.X ;  /* 0x0000000000007919 */ /* 0x000e220000002100 */
[----:B------:R-:W-:Y:S01]  /*0020*/  MOV R11, 0x2 ;  /* 0x00000002000b7802 */ /* 0x000fe20000000f00 */
[----:B------:R-:W-:Y:S01]  /*0030*/  CS2R R16, SRZ ;  /* 0x0000000000107805 */ /* 0x000fe2000001ff00 */
[----:B------:R-:W-:Y:S01]  /*0040*/  CS2R R14, SRZ ;  /* 0x00000000000e7805 */ /* 0x000fe2000001ff00 */
[----:B------:R-:W1:Y:S01]  /*0050*/  S2R R3, SR_CTAID.X ;  /* 0x0000000000037919 */ /* 0x000e620000002500 */
[----:B------:R-:W-:Y:S01]  /*0060*/  ULDC.64 UR4, c[0x0][0x118] ;  /* 0x0000460000047ab9 */ /* 0x000fe20000000a00 */
[----:B0-----:R-:W-:-:S04]  /*0070*/  SHF.L.U32 R12, R0, 0x2, RZ ;  /* 0x00000002000c7819 */ /* 0x001fc800000006ff */
[----:B------:R-:W-:Y:S02]  /*0080*/  LOP3.LUT R12, R12, 0x7fc, RZ, 0xc0, !PT ;  /* 0x000007fc0c0c7812 */ /* 0x000fe400078ec0ff */
[----:B-1----:R-:W-:-:S03]  /*0090*/  ISETP.GE.AND P1, PT, R3, 0x200, PT ;  /* 0x000002000300780c */ /* 0x002fc60003f26270 */
[----:B------:R-:W-:-:S04]  /*00a0*/  IMAD R4, R3, 0x1000, R12 ;  /* 0x0000100003047824 */ /* 0x000fc800078e020c */
[----:B------:R-:W-:-:S04]  /*00b0*/  IMAD.WIDE R2, R4, R11, c[0x0][0x160] ;  /* 0x0000580004027625 */ /* 0x000fc800078e020b */
[----:B------:R-:W-:Y:S02]  /*00c0*/  IMAD.WIDE R4, R4, R11, c[0x0][0x168] ;  /* 0x00005a0004047625 */ /* 0x000fe400078e020b */
[----:B------:R-:W2:Y:S01]  /*00d0*/  @!P1 LDG.E.EL.64 R16, [R2.64+0x1000] ;  /* 0x0010000402109981 */ /* 0x000ea2000c2e1b00 */
[----:B------:R-:W-:Y:S01]  /*00e0*/  CS2R R8, SRZ ;  /* 0x0000000000087805 */ /* 0x000fe2000001ff00 */
[----:B------:R-:W-:Y:S02]  /*00f0*/  CS2R R6, SRZ ;  /* 0x0000000000067805 */ /* 0x000fe4000001ff00 */
[----:B------:R-:W3:Y:S04]  /*0100*/  @!P1 LDG.E.EL.64 R14, [R4.64+0x1000] ;  /* 0x00100004040e9981 */ /* 0x000ee8000c2e1b00 */
[----:B------:R-:W4:Y:S04]  /*0110*/  @!P1 LDG.E.EL.64 R8, [R2.64] ;  /* 0x0000000402089981 */ /* 0x000f28000c2e1b00 */
[----:B------:R-:W5:Y:S01]  /*0120*/  @!P1 LDG.E.EL.64 R6, [R4.64] ;  /* 0x0000000404069981 */ /* 0x000f62000c2e1b00 */
[----:B------:R-:W-:-:S02]  /*0130*/  LOP3.LUT P0, RZ, R0, 0x1f, RZ, 0xc0, !PT ;  /* 0x0000001f00ff7812 */ /* 0x000fc4000780c0ff */
[----:B------:R-:W-:Y:S02]  /*0140*/  ISETP.GE.AND P2, PT, R0, 0x10, PT ;  /* 0x000000100000780c */ /* 0x000fe40003f46270 */
[----:B--2---:R-:W-:Y:S01]  /*0150*/  SHF.L.U32 R13, R16, 0x10, RZ ;  /* 0x00000010100d7819 */ /* 0x004fe200000006ff */
[C---:B------:R-:W-:Y:S01]  /*0160*/  IMAD.U32 R20, R17.reuse, 0x10000, RZ ;  /* 0x0001000011147824 */ /* 0x040fe200078e00ff */
[----:B------:R-:W-:Y:S02]  /*0170*/  PRMT R19, R17, 0x7632, R19 ;  /* 0x0000763211137816 */ /* 0x000fe40000000013 */
[----:B---3--:R-:W-:Y:S02]  /*0180*/  SHF.L.U32 R18, R14, 0x10, RZ ;  /* 0x000000100e127819 */ /* 0x008fe400000006ff */
[----:B------:R-:W-:Y:S02]  /*0190*/  PRMT R16, R16, 0x7632, R16 ;  /* 0x0000763210107816 */ /* 0x000fe40000000010 */
[----:B------:R-:W-:Y:S01]  /*01a0*/  PRMT R21, R15, 0x7632, R21 ;  /* 0x000076320f157816 */ /* 0x000fe20000000015 */
[--C-:B------:R-:W-:Y:S01]  /*01b0*/  FADD R13, R13, R18.reuse ;  /* 0x000000120d0d7221 */ /* 0x100fe20000000000 */
[----:B------:R-:W-:-:S02]  /*01c0*/  PRMT R18, R14, 0x7632, R18 ;  /* 0x000076320e127816 */ /* 0x000fc40000000012 */
[----:B------:R-:W-:Y:S01]  /*01d0*/  SHF.L.U32 R23, R15, 0x10, RZ ;  /* 0x000000100f177819 */ /* 0x000fe200000006ff */
[----:B-----5:R-:W-:Y:S01]  /*01e0*/  IMAD.U32 R17, R6, 0x10000, RZ ;  /* 0x0001000006117824 */ /* 0x020fe200078e00ff */
[----:B----4-:R-:W-:Y:S01]  /*01f0*/  PRMT R14, R8, 0x7632, R14 ;  /* 0x00007632080e7816 */ /* 0x010fe2000000000e */
[----:B------:R-:W-:Y:S01]  /*0200*/  IMAD.U32 R21, R21, 0x10000, RZ ;  /* 0x0001000015157824 */ /* 0x000fe200078e00ff */
[----:B------:R-:W-:Y:S01]  /*0210*/  PRMT R15, R6, 0x7632, R15 ;  /* 0x00007632060f7816 */ /* 0x000fe2000000000f */
[----:B------:R-:W-:Y:S01]  /*0220*/  FADD R20, R20, R23 ;  /* 0x0000001714147221 */ /* 0x000fe20000000000 */
[----:B------:R-:W-:Y:S01]  /*0230*/  SHF.L.U32 R6, R19, 0x10, RZ ;  /* 0x0000001013067819 */ /* 0x000fe200000006ff */
[----:B------:R-:W-:Y:S01]  /*0240*/  FMUL R13, R13, R13 ;  /* 0x0000000d0d0d7220 */ /* 0x000fe20000400000 */
[----:B------:R-:W-:Y:S01]  /*0250*/  SHF.L.U32 R16, R16, 0x10, RZ ;  /* 0x0000001010107819 */ /* 0x000fe200000006ff */
[----:B------:R-:W-:Y:S01]  /*0260*/  FMUL R20, R20, R20 ;  /* 0x0000001414147220 */ /* 0x000fe20000400000 */
[----:B------:R-:W-:Y:S01]  /*0270*/  SHF.L.U32 R19, R18, 0x10, RZ ;  /* 0x0000001012137819 */ /* 0x000fe200000006ff */
[----:B------:R-:W-:Y:S01]  /*0280*/  FADD R21, R6, R21 ;  /* 0x0000001506157221 */ /* 0x000fe20000000000 */
[----:B------:R-:W-:Y:S01]  /*0290*/  SHF.L.U32 R14, R14, 0x10, RZ ;  /* 0x000000100e0e7819 */ /* 0x000fe200000006ff */
[----:B------:R-:W-:Y:S01]  /*02a0*/  IMAD.U32 R18, R7, 0x10000, RZ ;  /* 0x0001000007127824 */ /* 0x000fe200078e00ff */
[----:B------:R-:W-:Y:S01]  /*02b0*/  SHF.L.U32 R15, R15, 0x10, RZ ;  /* 0x000000100f0f7819 */ /* 0x000fe200000006ff */
[----:B------:R-:W-:Y:S01]  /*02c0*/  FADD R16, R16, R19 ;  /* 0x0000001310107221 */ /* 0x000fe20000000000 */
[----:B------:R-:W-:Y:S01]  /*02d0*/  SHF.L.U32 R8, R8, 0x10, RZ ;  /* 0x0000001008087819 */ /* 0x000fe200000006ff */
[----:B------:R-:W-:Y:S01]  /*02e0*/  FMUL R21, R21, R21 ;  /* 0x0000001515157220 */ /* 0x000fe20000400000 */
[----:B------:R-:W-:Y:S01]  /*02f0*/  PRMT R6, R9, 0x7632, R6 ;  /* 0x0000763209067816 */ /* 0x000fe20000000006 */
[--C-:B------:R-:W-:Y:S01]  /*0300*/  FADD R14, R14, R15.reuse ;  /* 0x0000000f0e0e7221 */ /* 0x100fe20000000000 */
[----:B------:R-:W-:Y:S01]  /*0310*/  PRMT R15, R7, 0x7632, R15 ;  /* 0x00007632070f7816 */ /* 0x000fe2000000000f */
[----:B------:R-:W-:Y:S01]  /*0320*/  FADD R8, R8, R17 ;  /* 0x0000001108087221 */ /* 0x000fe20000000000 */
[----:B------:R-:W-:Y:S01]  /*0330*/  SHF.L.U32 R9, R9, 0x10, RZ ;  /* 0x0000001009097819 */ /* 0x000fe200000006ff */
[----:B------:R-:W-:Y:S01]  /*0340*/  FMUL R7, R16, R16 ;  /* 0x0000001010077220 */ /* 0x000fe20000400000 */
[----:B------:R-:W-:Y:S01]  /*0350*/  SHF.L.U32 R6, R6, 0x10, RZ ;  /* 0x0000001006067819 */ /* 0x000fe200000006ff */
[----:B------:R-:W-:Y:S01]  /*0360*/  FFMA R8, R8, R8, R13 ;  /* 0x0000000808087223 */ /* 0x000fe2000000000d */
[----:B------:R-:W-:Y:S01]  /*0370*/  SHF.L.U32 R15, R15, 0x10, RZ ;  /* 0x000000100f0f7819 */ /* 0x000fe200000006ff */
[----:B------:R-:W-:Y:S01]  /*0380*/  FADD R9, R9, R18 ;  /* 0x0000001209097221 */ /* 0x000fe20000000000 */
[----:B------:R-:W-:Y:S01]  /*0390*/  FFMA R7, R14, R14, R7 ;  /* 0x0000000e0e077223 */ /* 0x000fe20000000007 */
[----:B------:R-:W-:Y:S01]  /*03a0*/  SHF.R.U32.HI R14, RZ, 0x3, R0 ;  /* 0x00000003ff0e7819 */ /* 0x000fe20000011600 */
[----:B------:R-:W-:Y:S01]  /*03b0*/  CS2R R16, SRZ ;  /* 0x0000000000107805 */ /* 0x000fe2000001ff00 */
[----:B------:R-:W-:Y:S01]  /*03c0*/  FADD R6, R6, R15 ;  /* 0x0000000f06067221 */ /* 0x000fe20000000000 */
[----:B------:R-:W-:Y:S01]  /*03d0*/  FFMA R20, R9, R9, R20 ;  /* 0x0000000909147223 */ /* 0x000fe20000000014 */
[----:B------:R-:W-:Y:S01]  /*03e0*/  FADD R7, R7, R8 ;  /* 0x0000000807077221 */ /* 0x000fe20000000000 */
[----:B------:R-:W-:Y:S01]  /*03f0*/  LOP3.LUT R14, R14, 0x3c, RZ, 0xc0, !PT ;  /* 0x0000003c0e0e7812 */ /* 0x000fe200078ec0ff */
[----:B------:R-:W-:Y:S01]  /*0400*/  FFMA R21, R6, R6, R21 ;  /* 0x0000000606157223 */ /* 0x000fe20000000015 */
[----:B------:R-:W-:Y:S01]  /*0410*/  CS2R R18, SRZ ;  /* 0x0000000000127805 */ /* 0x000fe2000001ff00 */
[----:B------:R-:W-:-:S04]  /*0420*/  FADD R20, R20, R7 ;  /* 0x0000000714147221 */ /* 0x000fc80000000000 */
[----:B------:R-:W-:-:S05]  /*0430*/  FADD R20, R21, R20 ;  /* 0x0000001415147221 */ /* 0x000fca0000000000 */
[----:B------:R-:W-:-:S05]  /*0440*/  FSEL R20, R20, RZ, !P1 ;  /* 0x000000ff14147208 */ /* 0x000fca0004800000 */
[----:B------:R-:W0:Y:S02]  /*0450*/  SHFL.BFLY PT, R7, R20, 0x10, 0x1f ;  /* 0x0e001f0014077f89 */ /* 0x000e2400000e0000 */
[----:B0-----:R-:W-:-:S05]  /*0460*/  FADD R7, R20, R7 ;  /* 0x0000000714077221 */ /* 0x001fca0000000000 */
        /* <DEDUP_REMOVED lines=8> */
[----:B------:R-:W-:Y:S04]  /*04f0*/  @!P0 STS [R14], R13 ;  /* 0x0000000d0e008388 */ /* 0x000fe80000000800 */
[----:B------:R-:W-:Y:S01]  /*0500*/  BAR.SYNC.DEFER_BLOCKING 0x0 ;  /* 0x0000000000007b1d */ /* 0x000fe20000010000 */
[----:B------:R-:W-:-:S04]  /*0510*/  LOP3.LUT P0, RZ, R0, 0xf, RZ, 0xc0, !PT ;  /* 0x0000000f00ff7812 */ /* 0x000fc8000780c0ff */
[----:B------:R-:W-:Y:S01]  /*0520*/  ISETP.LT.AND P0, PT, R0, 0x10, !P0 ;  /* 0x000000100000780c */ /* 0x000fe20004701270 */
[----:B------:R-:W0:Y:S04]  /*0530*/  @!P2 LDS R10, [R0.X4] ;  /* 0x00000000000aa984 */ /* 0x000e280000004800 */
[----:B0-----:R-:W0:Y:S02]  /*0540*/  SHFL.BFLY PT, R7, R10, 0x8, 0x1f ;  /* 0x0d001f000a077f89 */ /* 0x001e2400000e0000 */
[----:B0-----:R-:W-:-:S05]  /*0550*/  FADD R7, R10, R7 ;  /* 0x000000070a077221 */ /* 0x001fca0000000000 */
[----:B------:R-:W0:Y:S02]  /*0560*/  SHFL.BFLY PT, R6, R7, 0x4, 0x1f ;  /* 0x0c801f0007067f89 */ /* 0x000e2400000e0000 */
[----:B0-----:R-:W-:-:S05]  /*0570*/  FADD R6, R7, R6 ;  /* 0x0000000607067221 */ /* 0x001fca0000000000 */
[----:B------:R-:W0:Y:S02]  /*0580*/  SHFL.BFLY PT, R9, R6, 0x2, 0x1f ;  /* 0x0c401f0006097f89 */ /* 0x000e2400000e0000 */
[----:B0-----:R-:W-:-:S05]  /*0590*/  FADD R9, R6, R9 ;  /* 0x0000000906097221 */ /* 0x001fca0000000000 */
[----:B------:R-:W0:Y:S02]  /*05a0*/  SHFL.BFLY PT, R8, R9, 0x1, 0x1f ;  /* 0x0c201f0009087f89 */ /* 0x000e2400000e0000 */
[----:B0-----:R-:W-:-:S05]  /*05b0*/  FADD R15, R9, R8 ;  /* 0x00000008090f7221 */ /* 0x001fca0000000000 */
[----:B------:R-:W-:Y:S04]  /*05c0*/  @P0 STS [R0.X4], R15 ;  /* 0x0000000f00000388 */ /* 0x000fe80000004800 */
[----:B------:R-:W-:Y:S01]  /*05d0*/  BAR.SYNC.DEFER_BLOCKING 0x0 ;  /* 0x0000000000007b1d */ /* 0x000fe20000010000 */
[----:B------:R-:W-:-:S05]  /*05e0*/  IMAD.WIDE.U32 R12, R12, R11, c[0x0][0x170] ;  /* 0x00005c000c0c7625 */ /* 0x000fca00078e000b */
[----:B------:R-:W2:Y:S04]  /*05f0*/  @!P1 LDG.E.EF.64 R16, [R2.64] ;  /* 0x0000000402109981 */ /* 0x000ea8000c0e1b00 */
[----:B------:R-:W3:Y:S04]  /*0600*/  @!P1 LDG.E.EF.64 R18, [R4.64] ;  /* 0x0000000404129981 */ /* 0x000ee8000c0e1b00 */
[----:B------:R-:W4:Y:S01]  /*0610*/  LDG.E.EL.64 R6, [R12.64] ;  /* 0x000000040c067981 */ /* 0x000f22000c2e1b00 */
[----:B------:R-:W-:-:S03]  /*0620*/  MOV R9, 0x39800000 ;  /* 0x3980000000097802 */ /* 0x000fc60000000f00 */
[----:B------:R-:W0:Y:S02]  /*0630*/  LDS R8, [RZ] ;  /* 0x00000000ff087984 */ /* 0x000e240000000800 */
[----:B0-----:R-:W-:-:S04]  /*0640*/  FFMA R8, R8, R9, 9.9999999747524270788e-07 ;  /* 0x358637bd08087423 */ /* 0x001fc80000000009 */
[----:B------:R-:W0:Y:S01]  /*0650*/  MUFU.RSQ R0, R8 ;  /* 0x0000000800007308 */ /* 0x000e220000001400 */
[C---:B--2---:R-:W-:Y:S01]  /*0660*/  PRMT R9, R16.reuse, 0x7632, R9 ;  /* 0x0000763210097816 */ /* 0x044fe20000000009 */
[----:B------:R-:W-:Y:S01]  /*0670*/  IMAD.U32 R16, R16, 0x10000, RZ ;  /* 0x0001000010107824 */ /* 0x000fe200078e00ff */
[----:B------:R-:W-:Y:S02]  /*0680*/  PRMT R14, R17, 0x7632, R14 ;  /* 0x00007632110e7816 */ /* 0x000fe4000000000e */
[----:B---3--:R-:W-:Y:S01]  /*0690*/  PRMT R10, R18, 0x7632, R10 ;  /* 0x00007632120a7816 */ /* 0x008fe2000000000a */
[----:B------:R-:W-:Y:S01]  /*06a0*/  IMAD.U32 R9, R9, 0x10000, RZ ;  /* 0x0001000009097824 */ /* 0x000fe200078e00ff */
[----:B------:R-:W-:Y:S02]  /*06b0*/  PRMT R15, R19, 0x7632, R15 ;  /* 0x00007632130f7816 */ /* 0x000fe4000000000f */
[----:B------:R-:W-:Y:S02]  /*06c0*/  SHF.L.U32 R10, R10, 0x10, RZ ;  /* 0x000000100a0a7819 */ /* 0x000fe400000006ff */
[----:B------:R-:W-:-:S02]  /*06d0*/  SHF.L.U32 R11, R18, 0x10, RZ ;  /* 0x00000010120b7819 */ /* 0x000fc400000006ff */
[----:B------:R-:W-:Y:S02]  /*06e0*/  SHF.L.U32 R18, R19, 0x10, RZ ;  /* 0x0000001013127819 */ /* 0x000fe400000006ff */
[----:B------:R-:W-:Y:S01]  /*06f0*/  SHF.L.U32 R17, R17, 0x10, RZ ;  /* 0x0000001011117819 */ /* 0x000fe200000006ff */
[----:B------:R-:W-:Y:S01]  /*0700*/  FADD R11, R16, R11 ;  /* 0x0000000b100b7221 */ /* 0x000fe20000000000 */
[----:B------:R-:W-:Y:S02]  /*0710*/  SHF.L.U32 R14, R14, 0x10, RZ ;  /* 0x000000100e0e7819 */ /* 0x000fe400000006ff */
[----:B------:R-:W-:Y:S01]  /*0720*/  SHF.L.U32 R19, R15, 0x10, RZ ;  /* 0x000000100f137819 */ /* 0x000fe200000006ff */
[----:B------:R-:W-:Y:S01]  /*0730*/  FADD R15, R9, R10 ;  /* 0x0000000a090f7221 */ /* 0x000fe20000000000 */
[----:B----4-:R-:W-:Y:S01]  /*0740*/  PRMT R9, R6, 0x7632, R9 ;  /* 0x0000763206097816 */ /* 0x010fe20000000009 */
[----:B------:R-:W-:Y:S01]  /*0750*/  FADD R17, R17, R18 ;  /* 0x0000001211117221 */ /* 0x000fe20000000000 */
[----:B------:R-:W-:Y:S01]  /*0760*/  PRMT R10, R7, 0x7632, R10 ;  /* 0x00007632070a7816 */ /* 0x000fe2000000000a */
[----:B------:R-:W-:Y:S01]  /*0770*/  FADD R19, R14, R19 ;  /* 0x000000130e137221 */ /* 0x000fe20000000000 */
[----:B------:R-:W-:Y:S01]  /*0780*/  SHF.L.U32 R9, R9, 0x10, RZ ;  /* 0x0000001009097819 */ /* 0x000fe200000006ff */
[----:B------:R-:W-:Y:S01]  /*0790*/  IMAD.U32 R6, R6, 0x10000, RZ ;  /* 0x0001000006067824 */ /* 0x000fe200078e00ff */
[----:B------:R-:W-:Y:S01]  /*07a0*/  SHF.L.U32 R7, R7, 0x10, RZ ;  /* 0x0000001007077819 */ /* 0x000fe200000006ff */
[----:B0-----:R-:W-:Y:S01]  /*07b0*/  FMUL R11, R0, R11 ;  /* 0x0000000b000b7220 */ /* 0x001fe20000400000 */
[----:B------:R-:W-:Y:S01]  /*07c0*/  SHF.L.U32 R10, R10, 0x10, RZ ;  /* 0x000000100a0a7819 */ /* 0x000fe200000006ff */
[C---:B------:R-:W-:Y:S01]  /*07d0*/  FMUL R8, R0.reuse, R15 ;  /* 0x0000000f00087220 */ /* 0x040fe20000400000 */
[C---:B------:R-:W-:Y:S01]  /*07e0*/  FMUL R14, R0.reuse, R17 ;  /* 0x00000011000e7220 */ /* 0x040fe20000400000 */
[----:B------:R-:W-:Y:S01]  /*07f0*/  FMUL R19, R0, R19 ;  /* 0x0000001300137220 */ /* 0x000fe20000400000 */
[----:B------:R-:W-:Y:S01]  /*0800*/  FMUL R6, R6, R11 ;  /* 0x0000000b06067220 */ /* 0x000fe20000400000 */
[----:B------:R-:W-:Y:S01]  /*0810*/  FMUL R9, R9, R8 ;  /* 0x0000000809097220 */ /* 0x000fe20000400000 */
[----:B------:R-:W-:Y:S01]  /*0820*/  FMUL R7, R7, R14 ;  /* 0x0000000e07077220 */ /* 0x000fe20000400000 */
[----:B------:R-:W-:-:S03]  /*0830*/  FMUL R10, R10, R19 ;  /* 0x000000130a0a7220 */ /* 0x000fc60000400000 */
[----:B------:R-:W-:Y:S02]  /*0840*/  F2FP.BF16.PACK_AB R18, R9, R6 ;  /* 0x000000060912723e */ /* 0x000fe400000010ff */
[----:B------:R-:W-:Y:S01]  /*0850*/  F2FP.BF16.PACK_AB R19, R10, R7 ;  /* 0x000000070a13723e */ /* 0x000fe200000010ff */
[----:B------:R-:W-:Y:S01]  /*0860*/  CS2R R8, SRZ ;  /* 0x0000000000087805 */ /* 0x000fe2000001ff00 */
[----:B------:R-:W-:-:S03]  /*0870*/  CS2R R6, SRZ ;  /* 0x0000000000067805 */ /* 0x000fc6000001ff00 */
[----:B------:R0:W-:Y:S04]  /*0880*/  @!P1 STG.E.64 [R2.64], R18 ;  /* 0x0000001202009986 */ /* 0x0001e8000c101b04 */
[----:B------:R-:W2:Y:S04]  /*0890*/  @!P1 LDG.E.EF.64 R8, [R4.64+0x1000] ;  /* 0x0010000404089981 */ /* 0x000ea8000c0e1b00 */
[----:B------:R-:W3:Y:S04]  /*08a0*/  @!P1 LDG.E.EF.64 R6, [R2.64+0x1000] ;  /* 0x0010000402069981 */ /* 0x000ee8000c0e1b00 */
[----:B------:R-:W4:Y:S01]  /*08b0*/  LDG.E.EL.64 R12, [R12.64+0x1000] ;  /* 0x001000040c0c7981 */ /* 0x000f22000c2e1b00 */
[C---:B--2---:R-:W-:Y:S01]  /*08c0*/  PRMT R10, R8.reuse, 0x7632, R10 ;  /* 0x00007632080a7816 */ /* 0x044fe2000000000a */
[----:B------:R-:W-:Y:S01]  /*08d0*/  IMAD.U32 R11, R8, 0x10000, RZ ;  /* 0x00010000080b7824 */ /* 0x000fe200078e00ff */
[----:B------:R-:W-:-:S02]  /*08e0*/  PRMT R14, R9, 0x7632, R14 ;  /* 0x00007632090e7816 */ /* 0x000fc4000000000e */
[----:B------:R-:W-:Y:S02]  /*08f0*/  SHF.L.U32 R16, R9, 0x10, RZ ;  /* 0x0000001009107819 */ /* 0x000fe400000006ff */
[C---:B---3--:R-:W-:Y:S02]  /*0900*/  PRMT R8, R6.reuse, 0x7632, R8 ;  /* 0x0000763206087816 */ /* 0x048fe40000000008 */
[C---:B------:R-:W-:Y:S02]  /*0910*/  PRMT R9, R7.reuse, 0x7632, R9 ;  /* 0x0000763207097816 */ /* 0x040fe40000000009 */
[----:B------:R-:W-:Y:S01]  /*0920*/  SHF.L.U32 R6, R6, 0x10, RZ ;  /* 0x0000001006067819 */ /* 0x000fe200000006ff */
[----:B------:R-:W-:Y:S01]  /*0930*/  IMAD.U32 R8, R8, 0x10000, RZ ;  /* 0x0001000008087824 */ /* 0x000fe200078e00ff */
[----:B------:R-:W-:Y:S02]  /*0940*/  SHF.L.U32 R7, R7, 0x10, RZ ;  /* 0x0000001007077819 */ /* 0x000fe400000006ff */
[----:B------:R-:W-:Y:S01]  /*0950*/  SHF.L.U32 R9, R9, 0x10, RZ ;  /* 0x0000001009097819 */ /* 0x000fe200000006ff */
[----:B------:R-:W-:Y:S01]  /*0960*/  FADD R11, R6, R11 ;  /* 0x0000000b060b7221 */ /* 0x000fe20000000000 */
[----:B------:R-:W-:Y:S01]  /*0970*/  SHF.L.U32 R5, R10, 0x10, RZ ;  /* 0x000000100a057819 */ /* 0x000fe200000006ff */
[----:B------:R-:W-:Y:S01]  /*0980*/  FADD R7, R7, R16 ;  /* 0x0000001007077221 */ /* 0x000fe20000000000 */
[----:B------:R-:W-:Y:S01]  /*0990*/  SHF.L.U32 R14, R14, 0x10, RZ ;  /* 0x000000100e0e7819 */ /* 0x000fe200000006ff */
[----:B------:R-:W-:Y:S01]  /*09a0*/  FMUL R11, R0, R11 ;  /* 0x0000000b000b7220 */ /* 0x000fe20000400000 */
[----:B----4-:R-:W-:Y:S01]  /*09b0*/  PRMT R4, R12, 0x7632, R4 ;  /* 0x000076320c047816 */ /* 0x010fe20000000004 */
[----:B------:R-:W-:Y:S01]  /*09c0*/  FADD R5, R8, R5 ;  /* 0x0000000508057221 */ /* 0x000fe20000000000 */
[----:B------:R-:W-:Y:S01]  /*09d0*/  PRMT R6, R13, 0x7632, R6 ;  /* 0x000076320d067816 */ /* 0x000fe20000000006 */
[----:B------:R-:W-:Y:S01]  /*09e0*/  FADD R9, R9, R14 ;  /* 0x0000000e09097221 */ /* 0x000fe20000000000 */
[----:B------:R-:W-:Y:S01]  /*09f0*/  SHF.L.U32 R13, R13, 0x10, RZ ;  /* 0x000000100d0d7819 */ /* 0x000fe200000006ff */
[----:B------:R-:W-:Y:S01]  /*0a00*/  IMAD.U32 R12, R12, 0x10000, RZ ;  /* 0x000100000c0c7824 */ /* 0x000fe200078e00ff */
[----:B------:R-:W-:Y:S01]  /*0a10*/  SHF.L.U32 R4, R4, 0x10, RZ ;  /* 0x0000001004047819 */ /* 0x000fe200000006ff */
[----:B------:R-:W-:Y:S01]  /*0a20*/  FMUL R8, R0, R7 ;  /* 0x0000000700087220 */ /* 0x000fe20000400000 */
[----:B------:R-:W-:Y:S01]  /*0a30*/  SHF.L.U32 R6, R6, 0x10, RZ ;  /* 0x0000001006067819 */ /* 0x000fe200000006ff */
[C---:B------:R-:W-:Y:S01]  /*0a40*/  FMUL R5, R0.reuse, R5 ;  /* 0x0000000500057220 */ /* 0x040fe20000400000 */
[----:B------:R-:W-:Y:S01]  /*0a50*/  FMUL R9, R0, R9 ;  /* 0x0000000900097220 */ /* 0x000fe20000400000 */
[----:B------:R-:W-:Y:S01]  /*0a60*/  FMUL R11, R12, R11 ;  /* 0x0000000b0c0b7220 */ /* 0x000fe20000400000 */
[----:B------:R-:W-:Y:S01]  /*0a70*/  FMUL R8, R13, R8 ;  /* 0x000000080d087220 */ /* 0x000fe20000400000 */
[----:B------:R-:W-:Y:S01]  /*0a80*/  FMUL R4, R4, R5 ;  /* 0x0000000504047220 */ /* 0x000fe20000400000 */
[----:B------:R-:W-:-:S04]  /*0a90*/  FMUL R9, R6, R9 ;  /* 0x0000000906097220 */ /* 0x000fc80000400000 */
[----:B------:R-:W-:Y:S02]  /*0aa0*/  F2FP.BF16.PACK_AB R4, R4, R11 ;  /* 0x0000000b0404723e */ /* 0x000fe400000010ff */
[----:B------:R-:W-:Y:S01]  /*0ab0*/  F2FP.BF16.PACK_AB R5, R9, R8 ;  /* 0x000000080905723e */ /* 0x000fe200000010ff */
[----:B------:R-:W-:Y:S06]  /*0ac0*/  @P1 EXIT ;  /* 0x000000000000194d */ /* 0x000fec0003800000 */
[----:B0-----:R-:W-:Y:S01]  /*0ad0*/  STG.E.64 [R2.64+0x1000], R4 ;  /* 0x0010000402007986 */ /* 0x001fe2000c101b04 */
[----:B------:R-:W-:Y:S05]  /*0ae0*/  EXIT ;  /* 0x000000000000794d */ /* 0x000fea0003800000 */
.L_x_0:
[----:B------:R-:W-:-:S00]  /*0af0*/  BRA `(.L_x_0) ;  /* 0xfffffff000007947 */ /* 0x000fc0000383ffff */
[----:B------:R-:W-:-:S00]  /*0b00*/  NOP ;  /* 0x0000000000007918 */ /* 0x000fc00000000000 */
[----:B------:R-:W-:-:S00]  /*0b10*/  NOP ;  /* 0x0000000000007918 */ /* 0x000fc00000000000 */
[----:B------:R-:W-:-:S00]  /*0b20*/  NOP ;  /* 0x0000000000007918 */ /* 0x000fc00000000000 */
[----:B------:R-:W-:-:S00]  /*0b30*/  NOP ;  /* 0x0000000000007918 */ /* 0x000fc00000000000 */
[----:B------:R-:W-:-:S00]  /*0b40*/  NOP ;  /* 0x0000000000007918 */ /* 0x000fc00000000000 */
[----:B------:R-:W-:-:S00]  /*0b50*/  NOP ;  /* 0x0000000000007918 */ /* 0x000fc00000000000 */
[----:B------:R-:W-:-:S00]  /*0b60*/  NOP ;  /* 0x0000000000007918 */ /* 0x000fc00000000000 */
[----:B------:R-:W-:-:S00]  /*0b70*/  NOP ;  /* 0x0000000000007918 */ /* 0x000fc00000000000 */
.L_x_1:


//--------------------- .nv.global.init           --------------------------
	.section	.nv.global.init,"aw",@progbits
.nv.global.init:
	.type		_$_str,@object
	.size		_$_str,(.L_0 - _$_str)
_$_str:
        /*0000*/ 	.byte	0x5f, 0x5f, 0x43, 0x55, 0x44, 0x41, 0x5f, 0x46, 0x54, 0x5a, 0x00
.L_0:


//--------------------- .nv.shared.triton_red_fused__to_copy_add_mean_mul_pow_rsqrt_13 --------------------------
	.section	.nv.shared.triton_red_fused__to_copy_add_mean_mul_pow_rsqrt_13,"aw",@nobits
	.sectionflags	@""
	.align	16
